//
// Generated by NVIDIA NVVM Compiler
//
// Compiler Build ID: CL-36424714
// Cuda compilation tools, release 13.0, V13.0.88
// Based on NVVM 20.0.0
//

.version 9.0
.target sm_100
.address_size 64

	// .globl	_Z12gpuVectorAddPdS_S_

.visible .entry _Z12gpuVectorAddPdS_S_(
	.param .u64 .ptr .align 1 _Z12gpuVectorAddPdS_S__param_0,
	.param .u64 .ptr .align 1 _Z12gpuVectorAddPdS_S__param_1,
	.param .u64 .ptr .align 1 _Z12gpuVectorAddPdS_S__param_2
)
{
	.reg .pred 	%p<5>;
	.reg .b32 	%r<23>;
	.reg .b64 	%rd<23>;
	.reg .b64 	%fd<16>;

	ld.param.u64 	%rd5, [_Z12gpuVectorAddPdS_S__param_0];
	ld.param.u64 	%rd7, [_Z12gpuVectorAddPdS_S__param_1];
	ld.param.u64 	%rd6, [_Z12gpuVectorAddPdS_S__param_2];
	cvta.to.global.u64 	%rd1, %rd7;
	mov.u32 	%r8, %tid.x;
	mov.u32 	%r9, %ctaid.x;
	mov.u32 	%r10, %ntid.x;
	mad.lo.s32 	%r1, %r9, %r10, %r8;
	mov.u32 	%r11, %tid.y;
	mov.u32 	%r12, %ctaid.y;
	mov.u32 	%r13, %ntid.y;
	mad.lo.s32 	%r14, %r12, %r13, %r11;
	setp.gt.u32 	%p1, %r1, 4093;
	setp.gt.u32 	%p2, %r14, 510;
	or.pred  	%p3, %p1, %p2;
	@%p3 bra 	$L__BB0_5;
	mul.lo.s32 	%r16, %r14, 1023;
	add.s32 	%r21, %r1, 8188;
	mul.wide.u32 	%rd8, %r16, 8;
	cvta.to.global.u64 	%rd9, %rd5;
	add.s64 	%rd10, %rd8, %rd9;
	add.s64 	%rd22, %rd10, 16;
	mov.f64 	%fd15, 0d0000000000000000;
	mov.b32 	%r22, 8188;
$L__BB0_2:
	ld.global.f64 	%fd5, [%rd22+-16];
	add.s32 	%r17, %r21, -8188;
	mul.wide.u32 	%rd11, %r17, 8;
	add.s64 	%rd12, %rd1, %rd11;
	ld.global.f64 	%fd6, [%rd12];
	fma.rn.f64 	%fd7, %fd5, %fd6, %fd15;
	ld.global.f64 	%fd8, [%rd22+-8];
	add.s32 	%r18, %r21, -4094;
	mul.wide.u32 	%rd13, %r18, 8;
	add.s64 	%rd14, %rd1, %rd13;
	ld.global.f64 	%fd9, [%rd14];
	fma.rn.f64 	%fd10, %fd8, %fd9, %fd7;
	ld.global.f64 	%fd11, [%rd22];
	mul.wide.u32 	%rd15, %r21, 8;
	add.s64 	%rd16, %rd1, %rd15;
	ld.global.f64 	%fd12, [%rd16];
	fma.rn.f64 	%fd2, %fd11, %fd12, %fd10;
	setp.eq.s32 	%p4, %r22, 4184068;
	@%p4 bra 	$L__BB0_4;
	ld.global.f64 	%fd13, [%rd22+8];
	add.s32 	%r19, %r21, 4094;
	mul.wide.u32 	%rd17, %r19, 8;
	add.s64 	%rd18, %rd1, %rd17;
	ld.global.f64 	%fd14, [%rd18];
	fma.rn.f64 	%fd15, %fd13, %fd14, %fd2;
	add.s32 	%r22, %r22, 16376;
	add.s32 	%r21, %r21, 16376;
	add.s64 	%rd22, %rd22, 32;
	bra.uni 	$L__BB0_2;
$L__BB0_4:
	mad.lo.s32 	%r20, %r14, 4094, %r1;
	cvta.to.global.u64 	%rd19, %rd6;
	mul.wide.u32 	%rd20, %r20, 8;
	add.s64 	%rd21, %rd19, %rd20;
	st.global.f64 	[%rd21], %fd2;
$L__BB0_5:
	ret;

}


// ===== COMPILED SASS (sm_100) =====

	.target	sm_100

	.elftype	@"ET_EXEC"


//--------------------- .note.nv.tkinfo           --------------------------
	.section	.note.nv.tkinfo,"",@"SHT_NOTE"
	.sectionflags	@"SHF_NOTE_NV_TKINFO"
	.tkinfo
        /*0018*/ 	.word	0x00000002
        /*0030*/ 	.string	""
        /*0030*/ 	.string	"ptxas"
        /*0030*/ 	.string	"Cuda compilation tools, release 13.0, V13.0.88"
        /*0030*/ 	.string	"Build cuda_13.0.r13.0/compiler.36424714_0"
        /*0030*/ 	.string	"-arch sm_100 -m 64 "



//--------------------- .note.nv.cuinfo           --------------------------
	.section	.note.nv.cuinfo,"",@"SHT_NOTE"
	.sectionflags	@"SHF_NOTE_NV_CUINFO"
        /*0018*/ 	.short	0x0002
        /*001a*/ 	.short	0x0064
        /*001c*/ 	.short	0x0082
	.zero		2


//--------------------- .nv.info                  --------------------------
	.section	.nv.info,"",@"SHT_CUDA_INFO"
	.align	4


	//----- nvinfo : EIATTR_REGCOUNT
	.align		4
        /*0000*/ 	.byte	0x04, 0x2f
        /*0002*/ 	.short	(.L_1 - .L_0)
	.align		4
.L_0:
        /*0004*/ 	.word	index@(_Z12gpuVectorAddPdS_S_)
        /*0008*/ 	.word	0x00000020


	//----- nvinfo : EIATTR_FRAME_SIZE
	.align		4
.L_1:
        /*000c*/ 	.byte	0x04, 0x11
        /*000e*/ 	.short	(.L_3 - .L_2)
	.align		4
.L_2:
        /*0010*/ 	.word	index@(_Z12gpuVectorAddPdS_S_)
        /*0014*/ 	.word	0x00000000


	//----- nvinfo : EIATTR_MIN_STACK_SIZE
	.align		4
.L_3:
        /*0018*/ 	.byte	0x04, 0x12
        /*001a*/ 	.short	(.L_5 - .L_4)
	.align		4
.L_4:
        /*001c*/ 	.word	index@(_Z12gpuVectorAddPdS_S_)
        /*0020*/ 	.word	0x00000000
.L_5:


//--------------------- .nv.compat                --------------------------
	.section	.nv.compat,"",@"SHT_CUDA_COMPAT_INFO"
	.align	4
        /*0000*/ 	.byte	0x02, 0x09, 0x00, 0x00, 0x02, 0x02, 0x01, 0x00, 0x02, 0x05, 0x05, 0x00, 0x03, 0x07, 0x01, 0x01
        /*0010*/ 	.byte	0x02, 0x03, 0x00, 0x00, 0x02, 0x06, 0x01, 0x00, 0x04, 0x0b, 0x08, 0x00, 0x01, 0x00, 0x00, 0x00
        /*0020*/ 	.byte	0x00, 0x00, 0x00, 0x00


//--------------------- .nv.info._Z12gpuVectorAddPdS_S_ --------------------------
	.section	.nv.info._Z12gpuVectorAddPdS_S_,"",@"SHT_CUDA_INFO"
	.sectionflags	@""
	.align	4


	//----- nvinfo : EIATTR_CUDA_API_VERSION
	.align		4
        /*0000*/ 	.byte	0x04, 0x37
        /*0002*/ 	.short	(.L_7 - .L_6)
.L_6:
        /*0004*/ 	.word	0x00000082


	//----- nvinfo : EIATTR_KPARAM_INFO
	.align		4
.L_7:
        /*0008*/ 	.byte	0x04, 0x17
        /*000a*/ 	.short	(.L_9 - .L_8)
.L_8:
        /*000c*/ 	.word	0x00000000
        /*0010*/ 	.short	0x0002
        /*0012*/ 	.short	0x0010
        /*0014*/ 	.byte	0x00, 0xf5, 0x21, 0x00


	//----- nvinfo : EIATTR_KPARAM_INFO
	.align		4
.L_9:
        /*0018*/ 	.byte	0x04, 0x17
        /*001a*/ 	.short	(.L_11 - .L_10)
.L_10:
        /*001c*/ 	.word	0x00000000
        /*0020*/ 	.short	0x0001
        /*0022*/ 	.short	0x0008
        /*0024*/ 	.byte	0x00, 0xf5, 0x21, 0x00


	//----- nvinfo : EIATTR_KPARAM_INFO
	.align		4
.L_11:
        /*0028*/ 	.byte	0x04, 0x17
        /*002a*/ 	.short	(.L_13 - .L_12)
.L_12:
        /*002c*/ 	.word	0x00000000
        /*0030*/ 	.short	0x0000
        /*0032*/ 	.short	0x0000
        /*0034*/ 	.byte	0x00, 0xf5, 0x21, 0x00


	//----- nvinfo : EIATTR_SPARSE_MMA_MASK
	.align		4
.L_13:
        /*0038*/ 	.byte	0x03, 0x50
        /*003a*/ 	.short	0x0000


	//----- nvinfo : EIATTR_MAXREG_COUNT
	.align		4
        /*003c*/ 	.byte	0x03, 0x1b
        /*003e*/ 	.short	0x00ff


	//----- nvinfo : EIATTR_MERCURY_ISA_VERSION
	.align		4
        /*0040*/ 	.byte	0x03, 0x5f
        /*0042*/ 	.short	0x0101


	//----- nvinfo : EIATTR_VRC_CTA_INIT_COUNT
	.align		4
        /*0044*/ 	.byte	0x02, 0x4a
	.zero		1
	.zero		1


	//----- nvinfo : EIATTR_EXIT_INSTR_OFFSETS
	.align		4
        /*0048*/ 	.byte	0x04, 0x1c
        /*004a*/ 	.short	(.L_15 - .L_14)


	//   ....[0]....
.L_14:
        /*004c*/ 	.word	0x000000b0


	//   ....[1]....
        /*0050*/ 	.word	0x000011d0


	//----- nvinfo : EIATTR_CBANK_PARAM_SIZE
	.align		4
.L_15:
        /*0054*/ 	.byte	0x03, 0x19
        /*0056*/ 	.short	0x0018


	//----- nvinfo : EIATTR_PARAM_CBANK
	.align		4
        /*0058*/ 	.byte	0x04, 0x0a
        /*005a*/ 	.short	(.L_17 - .L_16)
	.align		4
.L_16:
        /*005c*/ 	.word	index@(.nv.constant0._Z12gpuVectorAddPdS_S_)
        /*0060*/ 	.short	0x0380
        /*0062*/ 	.short	0x0018


	//----- nvinfo : EIATTR_SW_WAR
	.align		4
.L_17:
        /*0064*/ 	.byte	0x04, 0x36
        /*0066*/ 	.short	(.L_19 - .L_18)
.L_18:
        /*0068*/ 	.word	0x00000008
.L_19:


//--------------------- .nv.callgraph             --------------------------
	.section	.nv.callgraph,"",@"SHT_CUDA_CALLGRAPH"
	.align	4
	.sectionentsize	8
	.align		4
        /*0000*/ 	.word	0x00000000
	.align		4
        /*0004*/ 	.word	0xffffffff
	.align		4
        /*0008*/ 	.word	0x00000000
	.align		4
        /*000c*/ 	.word	0xfffffffe
	.align		4
        /*0010*/ 	.word	0x00000000
	.align		4
        /*0014*/ 	.word	0xfffffffd
	.align		4
        /*0018*/ 	.word	0x00000000
	.align		4
        /*001c*/ 	.word	0xfffffffc


//--------------------- .text._Z12gpuVectorAddPdS_S_ --------------------------
	.section	.text._Z12gpuVectorAddPdS_S_,"ax",@progbits
	.align	128
        .global         _Z12gpuVectorAddPdS_S_
        .type           _Z12gpuVectorAddPdS_S_,@function
        .size           _Z12gpuVectorAddPdS_S_,(.L_x_2 - _Z12gpuVectorAddPdS_S_)
        .other          _Z12gpuVectorAddPdS_S_,@"STO_CUDA_ENTRY STV_DEFAULT"
_Z12gpuVectorAddPdS_S_:
.text._Z12gpuVectorAddPdS_S_:
[----:B------:R-:W-:Y:S01]  /*0000*/  LDC R1, c[0x0][0x37c] ;  /* 0x0000df00ff017b82 */ /* 0x000fe20000000800 */
[----:B------:R-:W0:Y:S07]  /*0010*/  S2R R0, SR_TID.Y ;  /* 0x0000000000007919 */ /* 0x000e2e0000002200 */
[----:B------:R-:W1:Y:S01]  /*0020*/  LDC R2, c[0x0][0x360] ;  /* 0x0000d800ff027b82 */ /* 0x000e620000000800 */
[----:B------:R-:W1:Y:S07]  /*0030*/  S2R R15, SR_TID.X ;  /* 0x00000000000f7919 */ /* 0x000e6e0000002100 */
[----:B------:R-:W0:Y:S08]  /*0040*/  S2UR UR5, SR_CTAID.Y ;  /* 0x00000000000579c3 */ /* 0x000e300000002600 */
[----:B------:R-:W0:Y:S08]  /*0050*/  LDC R3, c[0x0][0x364] ;  /* 0x0000d900ff037b82 */ /* 0x000e300000000800 */
[----:B------:R-:W1:Y:S01]  /*0060*/  S2UR UR4, SR_CTAID.X ;  /* 0x00000000000479c3 */ /* 0x000e620000002500 */
[----:B0-----:R-:W-:-:S05]  /*0070*/  IMAD R0, R3, UR5, R0 ;  /* 0x0000000503007c24 */ /* 0x001fca000f8e0200 */
[----:B------:R-:W-:Y:S01]  /*0080*/  ISETP.GT.U32.AND P0, PT, R0, 0x1fe, PT ;  /* 0x000001fe0000780c */ /* 0x000fe20003f04070 */
[----:B-1----:R-:W-:-:S05]  /*0090*/  IMAD R15, R2, UR4, R15 ;  /* 0x00000004020f7c24 */ /* 0x002fca000f8e020f */
[----:B------:R-:W-:-:S13]  /*00a0*/  ISETP.GT.U32.OR P0, PT, R15, 0xffd, P0 ;  /* 0x00000ffd0f00780c */ /* 0x000fda0000704470 */
[----:B------:R-:W-:Y:S05]  /*00b0*/  @P0 EXIT ;  /* 0x000000000000094d */ /* 0x000fea0003800000 */
[----:B------:R-:W0:Y:S01]  /*00c0*/  LDC.64 R2, c[0x0][0x388] ;  /* 0x0000e200ff027b82 */ /* 0x000e220000000a00 */
[----:B------:R-:W1:Y:S01]  /*00d0*/  LDCU.64 UR6, c[0x0][0x358] ;  /* 0x00006b00ff0677ac */ /* 0x000e620008000a00 */
[----:B------:R-:W-:Y:S01]  /*00e0*/  IMAD R7, R0, 0x3ff, RZ ;  /* 0x000003ff00077824 */ /* 0x000fe200078e02ff */
[----:B------:R-:W-:-:S05]  /*00f0*/  IADD3 R11, PT, PT, R15, 0xffe, RZ ;  /* 0x00000ffe0f0b7810 */ /* 0x000fca0007ffe0ff */
[----:B------:R-:W2:Y:S01]  /*0100*/  LDC.64 R4, c[0x0][0x380] ;  /* 0x0000e000ff047b82 */ /* 0x000ea20000000a00 */
[C---:B------:R-:W-:Y:S01]  /*0110*/  IADD3 R9, PT, PT, R15.reuse, 0x1ffc, RZ ;  /* 0x00001ffc0f097810 */ /* 0x040fe20007ffe0ff */
[----:B0-----:R-:W-:-:S04]  /*0120*/  IMAD.WIDE.U32 R22, R15, 0x8, R2 ;  /* 0x000000080f167825 */ /* 0x001fc800078e0002 */
[----:B------:R-:W-:Y:S02]  /*0130*/  IMAD.WIDE.U32 R10, R11, 0x8, R2 ;  /* 0x000000080b0a7825 */ /* 0x000fe400078e0002 */
[----:B-1----:R-:W3:Y:S02]  /*0140*/  LDG.E.64 R22, desc[UR6][R22.64] ;  /* 0x0000000616167981 */ /* 0x002ee4000c1e1b00 */
[----:B--2---:R-:W-:Y:S02]  /*0150*/  IMAD.WIDE.U32 R4, R7, 0x8, R4 ;  /* 0x0000000807047825 */ /* 0x004fe400078e0004 */
[----:B------:R-:W2:Y:S04]  /*0160*/  LDG.E.64 R10, desc[UR6][R10.64] ;  /* 0x000000060a0a7981 */ /* 0x000ea8000c1e1b00 */
[----:B------:R-:W3:Y:S04]  /*0170*/  LDG.E.64 R20, desc[UR6][R4.64] ;  /* 0x0000000604147981 */ /* 0x000ee8000c1e1b00 */
[----:B------:R-:W2:Y:S01]  /*0180*/  LDG.E.64 R12, desc[UR6][R4.64+0x8] ;  /* 0x00000806040c7981 */ /* 0x000ea2000c1e1b00 */
[----:B------:R-:W-:-:S03]  /*0190*/  IMAD.WIDE.U32 R8, R9, 0x8, R2 ;  /* 0x0000000809087825 */ /* 0x000fc600078e0002 */
[----:B------:R-:W4:Y:S04]  /*01a0*/  LDG.E.64 R6, desc[UR6][R4.64+0x10] ;  /* 0x0000100604067981 */ /* 0x000f28000c1e1b00 */
[----:B------:R-:W4:Y:S01]  /*01b0*/  LDG.E.64 R8, desc[UR6][R8.64] ;  /* 0x0000000608087981 */ /* 0x000f22000c1e1b00 */
[C---:B------:R-:W-:Y:S02]  /*01c0*/  IADD3 R19, PT, PT, R15.reuse, 0x2ffa, RZ ;  /* 0x00002ffa0f137810 */ /* 0x040fe40007ffe0ff */
[----:B------:R-:W-:Y:S01]  /*01d0*/  IADD3 R27, PT, PT, R15, 0x3ff8, RZ ;  /* 0x00003ff80f1b7810 */ /* 0x000fe20007ffe0ff */
[----:B------:R-:W5:Y:S02]  /*01e0*/  LDG.E.64 R16, desc[UR6][R4.64+0x18] ;  /* 0x0000180604107981 */ /* 0x000f64000c1e1b00 */
[----:B------:R-:W-:-:S06]  /*01f0*/  IMAD.WIDE.U32 R18, R19, 0x8, R2 ;  /* 0x0000000813127825 */ /* 0x000fcc00078e0002 */
[----:B------:R-:W5:Y:S01]  /*0200*/  LDG.E.64 R18, desc[UR6][R18.64] ;  /* 0x0000000612127981 */ /* 0x000f62000c1e1b00 */
[----:B------:R-:W-:Y:S01]  /*0210*/  IMAD.WIDE.U32 R26, R27, 0x8, R2 ;  /* 0x000000081b1a7825 */ /* 0x000fe200078e0002 */
[----:B------:R-:W-:Y:S01]  /*0220*/  IADD3 R29, PT, PT, R15, 0x4ff6, RZ ;  /* 0x00004ff60f1d7810 */ /* 0x000fe20007ffe0ff */
[----:B---3--:R-:W-:-:S03]  /*0230*/  DFMA R24, R20, R22, RZ ;  /* 0x000000161418722b */ /* 0x008fc600000000ff */
[----:B------:R0:W3:Y:S04]  /*0240*/  LDG.E.64 R20, desc[UR6][R26.64] ;  /* 0x000000061a147981 */ /* 0x0000e8000c1e1b00 */
[----:B------:R-:W3:Y:S01]  /*0250*/  LDG.E.64 R22, desc[UR6][R4.64+0x20] ;  /* 0x0000200604167981 */ /* 0x000ee2000c1e1b00 */
[----:B--2---:R-:W-:Y:S01]  /*0260*/  DFMA R24, R12, R10, R24 ;  /* 0x0000000a0c18722b */ /* 0x004fe20000000018 */
[--C-:B------:R-:W-:Y:S01]  /*0270*/  IMAD.WIDE.U32 R12, R29, 0x8, R2.reuse ;  /* 0x000000081d0c7825 */ /* 0x100fe200078e0002 */
[----:B------:R-:W-:Y:S01]  /*0280*/  IADD3 R29, PT, PT, R15, 0x5ff4, RZ ;  /* 0x00005ff40f1d7810 */ /* 0x000fe20007ffe0ff */
[----:B------:R-:W2:Y:S04]  /*0290*/  LDG.E.64 R10, desc[UR6][R4.64+0x28] ;  /* 0x00002806040a7981 */ /* 0x000ea8000c1e1b00 */
[----:B------:R-:W2:Y:S01]  /*02a0*/  LDG.E.64 R12, desc[UR6][R12.64] ;  /* 0x000000060c0c7981 */ /* 0x000ea2000c1e1b00 */
[----:B----4-:R-:W-:Y:S01]  /*02b0*/  DFMA R24, R6, R8, R24 ;  /* 0x000000080618722b */ /* 0x010fe20000000018 */
[----:B------:R-:W-:-:S02]  /*02c0*/  IMAD.WIDE.U32 R8, R29, 0x8, R2 ;  /* 0x000000081d087825 */ /* 0x000fc400078e0002 */
[----:B------:R-:W4:Y:S04]  /*02d0*/  LDG.E.64 R6, desc[UR6][R4.64+0x30] ;  /* 0x0000300604067981 */ /* 0x000f28000c1e1b00 */
[----:B------:R-:W4:Y:S01]  /*02e0*/  LDG.E.64 R8, desc[UR6][R8.64] ;  /* 0x0000000608087981 */ /* 0x000f22000c1e1b00 */
[----:B-----5:R-:W-:Y:S01]  /*02f0*/  DFMA R18, R16, R18, R24 ;  /* 0x000000121012722b */ /* 0x020fe20000000018 */
[----:B------:R-:W-:-:S05]  /*0300*/  IADD3 R17, PT, PT, R15, 0x6ff2, RZ ;  /* 0x00006ff20f117810 */ /* 0x000fca0007ffe0ff */
[----:B------:R-:W-:-:S06]  /*0310*/  IMAD.WIDE.U32 R16, R17, 0x8, R2 ;  /* 0x0000000811107825 */ /* 0x000fcc00078e0002 */
[----:B------:R-:W5:Y:S01]  /*0320*/  LDG.E.64 R16, desc[UR6][R16.64] ;  /* 0x0000000610107981 */ /* 0x000f62000c1e1b00 */
[C---:B0-----:R-:W-:Y:S01]  /*0330*/  IADD3 R27, PT, PT, R15.reuse, 0x8fee, RZ ;  /* 0x00008fee0f1b7810 */ /* 0x041fe20007ffe0ff */
[----:B---3--:R-:W-:Y:S01]  /*0340*/  DFMA R20, R22, R20, R18 ;  /* 0x000000141614722b */ /* 0x008fe20000000012 */
[----:B------:R-:W-:Y:S01]  /*0350*/  IADD3 R23, PT, PT, R15, 0x7ff0, RZ ;  /* 0x00007ff00f177810 */ /* 0x000fe20007ffe0ff */
[----:B------:R-:W5:Y:S04]  /*0360*/  LDG.E.64 R18, desc[UR6][R4.64+0x38] ;  /* 0x0000380604127981 */ /* 0x000f68000c1e1b00 */
[----:B------:R-:W-:Y:S02]  /*0370*/  IMAD.WIDE.U32 R22, R23, 0x8, R2 ;  /* 0x0000000817167825 */ /* 0x000fe400078e0002 */
[----:B--2---:R-:W-:-:S02]  /*0380*/  DFMA R24, R10, R12, R20 ;  /* 0x0000000c0a18722b */ /* 0x004fc40000000014 */
[----:B------:R-:W2:Y:S01]  /*0390*/  LDG.E.64 R20, desc[UR6][R4.64+0x40] ;  /* 0x0000400604147981 */ /* 0x000ea2000c1e1b00 */
[----:B------:R-:W-:-:S03]  /*03a0*/  IMAD.WIDE.U32 R10, R27, 0x8, R2 ;  /* 0x000000081b0a7825 */ /* 0x000fc600078e0002 */
[----:B------:R-:W2:Y:S01]  /*03b0*/  LDG.E.64 R22, desc[UR6][R22.64] ;  /* 0x0000000616167981 */ /* 0x000ea2000c1e1b00 */
[----:B------:R-:W-:Y:S01]  /*03c0*/  IADD3 R27, PT, PT, R15, 0x9fec, RZ ;  /* 0x00009fec0f1b7810 */ /* 0x000fe20007ffe0ff */
[----:B----4-:R-:W-:Y:S02]  /*03d0*/  DFMA R24, R6, R8, R24 ;  /* 0x000000080618722b */ /* 0x010fe40000000018 */
[----:B------:R-:W3:Y:S02]  /*03e0*/  LDG.E.64 R10, desc[UR6][R10.64] ;  /* 0x000000060a0a7981 */ /* 0x000ee4000c1e1b00 */
[----:B------:R-:W-:Y:S02]  /*03f0*/  IMAD.WIDE.U32 R8, R27, 0x8, R2 ;  /* 0x000000081b087825 */ /* 0x000fe400078e0002 */
[----:B------:R-:W3:Y:S04]  /*0400*/  LDG.E.64 R12, desc[UR6][R4.64+0x48] ;  /* 0x00004806040c7981 */ /* 0x000ee8000c1e1b00 */
[----:B------:R-:W4:Y:S04]  /*0410*/  LDG.E.64 R6, desc[UR6][R4.64+0x50] ;  /* 0x0000500604067981 */ /* 0x000f28000c1e1b00 */
[----:B------:R-:W4:Y:S01]  /*0420*/  LDG.E.64 R8, desc[UR6][R8.64] ;  /* 0x0000000608087981 */ /* 0x000f22000c1e1b00 */
[----:B------:R-:W-:-:S03]  /*0430*/  IADD3 R29, PT, PT, R15, 0xbfe8, RZ ;  /* 0x0000bfe80f1d7810 */ /* 0x000fc60007ffe0ff */
[----:B------:R-:W4:Y:S02]  /*0440*/  LDG.E.64 R26, desc[UR6][R4.64+0x70] ;  /* 0x00007006041a7981 */ /* 0x000f24000c1e1b00 */
[----:B------:R-:W-:Y:S01]  /*0450*/  IMAD.WIDE.U32 R28, R29, 0x8, R2 ;  /* 0x000000081d1c7825 */ /* 0x000fe200078e0002 */
[----:B-----5:R-:W-:Y:S01]  /*0460*/  DFMA R16, R18, R16, R24 ;  /* 0x000000101210722b */ /* 0x020fe20000000018 */
[----:B------:R-:W-:-:S05]  /*0470*/  IADD3 R19, PT, PT, R15, 0xafea, RZ ;  /* 0x0000afea0f137810 */ /* 0x000fca0007ffe0ff */
[----:B------:R-:W-:Y:S02]  /*0480*/  IMAD.WIDE.U32 R18, R19, 0x8, R2 ;  /* 0x0000000813127825 */ /* 0x000fe400078e0002 */
[----:B--2---:R-:W-:-:S04]  /*0490*/  DFMA R16, R20, R22, R16 ;  /* 0x000000161410722b */ /* 0x004fc80000000010 */
[----:B------:R-:W2:Y:S04]  /*04a0*/  LDG.E.64 R18, desc[UR6][R18.64] ;  /* 0x0000000612127981 */ /* 0x000ea8000c1e1b00 */
[----:B------:R-:W2:Y:S01]  /*04b0*/  LDG.E.64 R20, desc[UR6][R4.64+0x58] ;  /* 0x0000580604147981 */ /* 0x000ea2000c1e1b00 */
[----:B------:R-:W-:Y:S01]  /*04c0*/  IADD3 R23, PT, PT, R15, 0xcfe6, RZ ;  /* 0x0000cfe60f177810 */ /* 0x000fe20007ffe0ff */
[----:B---3--:R-:W-:Y:S02]  /*04d0*/  DFMA R24, R12, R10, R16 ;  /* 0x0000000a0c18722b */ /* 0x008fe40000000010 */
[----:B------:R-:W3:Y:S02]  /*04e0*/  LDG.E.64 R10, desc[UR6][R4.64+0x60] ;  /* 0x00006006040a7981 */ /* 0x000ee4000c1e1b00 */
[----:B------:R-:W-:-:S02]  /*04f0*/  IMAD.WIDE.U32 R22, R23, 0x8, R2 ;  /* 0x0000000817167825 */ /* 0x000fc400078e0002 */
[----:B------:R-:W3:Y:S01]  /*0500*/  LDG.E.64 R12, desc[UR6][R28.64] ;  /* 0x000000061c0c7981 */ /* 0x000ee2000c1e1b00 */
[----:B------:R-:W-:Y:S01]  /*0510*/  IADD3 R17, PT, PT, R15, 0xdfe4, RZ ;  /* 0x0000dfe40f117810 */ /* 0x000fe20007ffe0ff */
[----:B----4-:R-:W-:Y:S02]  /*0520*/  DFMA R6, R6, R8, R24 ;  /* 0x000000080606722b */ /* 0x010fe40000000018 */
[----:B------:R-:W4:Y:S02]  /*0530*/  LDG.E.64 R8, desc[UR6][R4.64+0x68] ;  /* 0x0000680604087981 */ /* 0x000f24000c1e1b00 */
[----:B------:R-:W-:Y:S02]  /*0540*/  IMAD.WIDE.U32 R24, R17, 0x8, R2 ;  /* 0x0000000811187825 */ /* 0x000fe400078e0002 */
[----:B------:R-:W4:Y:S04]  /*0550*/  LDG.E.64 R22, desc[UR6][R22.64] ;  /* 0x0000000616167981 */ /* 0x000f28000c1e1b00 */
[----:B------:R-:W5:Y:S01]  /*0560*/  LDG.E.64 R24, desc[UR6][R24.64] ;  /* 0x0000000618187981 */ /* 0x000f62000c1e1b00 */
[----:B------:R-:W-:Y:S01]  /*0570*/  UMOV UR4, 0xdfe4 ;  /* 0x0000dfe400047882 */ /* 0x000fe20000000000 */
[----:B--2---:R-:W-:-:S08]  /*0580*/  DFMA R6, R20, R18, R6 ;  /* 0x000000121406722b */ /* 0x004fd00000000006 */
[----:B---3--:R-:W-:-:S08]  /*0590*/  DFMA R6, R10, R12, R6 ;  /* 0x0000000c0a06722b */ /* 0x008fd00000000006 */
[----:B----4-:R-:W-:Y:S01]  /*05a0*/  DFMA R6, R8, R22, R6 ;  /* 0x000000160806722b */ /* 0x010fe20000000006 */
[----:B------:R-:W-:-:S04]  /*05b0*/  IADD3 R8, P0, PT, R4, 0x70, RZ ;  /* 0x0000007004087810 */ /* 0x000fc80007f1e0ff */
[----:B------:R-:W-:-:S03]  /*05c0*/  IADD3.X R9, PT, PT, RZ, R5, RZ, P0, !PT ;  /* 0x00000005ff097210 */ /* 0x000fc600007fe4ff */
[----:B-----5:R-:W-:-:S11]  /*05d0*/  DFMA R6, R26, R24, R6 ;  /* 0x000000181a06722b */ /* 0x020fd60000000006 */
.L_x_0:
[----:B------:R-:W-:Y:S02]  /*05e0*/  IADD3 R27, PT, PT, R17, 0xffe, RZ ;  /* 0x00000ffe111b7810 */ /* 0x000fe40007ffe0ff */
[----:B------:R-:W-:Y:S02]  /*05f0*/  MOV R4, R8 ;  /* 0x0000000800047202 */ /* 0x000fe40000000f00 */
[----:B------:R-:W-:Y:S01]  /*0600*/  MOV R5, R9 ;  /* 0x0000000900057202 */ /* 0x000fe20000000f00 */
[----:B------:R-:W-:Y:S01]  /*0610*/  IMAD.WIDE.U32 R26, R27, 0x8, R2 ;  /* 0x000000081b1a7825 */ /* 0x000fe200078e0002 */
[----:B------:R-:W-:-:S03]  /*0620*/  IADD3 R23, PT, PT, R17, 0x1ffc, RZ ;  /* 0x00001ffc11177810 */ /* 0x000fc60007ffe0ff */
[----:B------:R-:W2:Y:S04]  /*0630*/  LDG.E.64 R24, desc[UR6][R4.64+0x8] ;  /* 0x0000080604187981 */ /* 0x000ea8000c1e1b00 */
[----:B------:R-:W2:Y:S01]  /*0640*/  LDG.E.64 R26, desc[UR6][R26.64] ;  /* 0x000000061a1a7981 */ /* 0x000ea2000c1e1b00 */
[--C-:B------:R-:W-:Y:S01]  /*0650*/  IMAD.WIDE.U32 R22, R23, 0x8, R2.reuse ;  /* 0x0000000817167825 */ /* 0x100fe200078e0002 */
[----:B------:R-:W-:Y:S02]  /*0660*/  IADD3 R21, PT, PT, R17, 0x2ffa, RZ ;  /* 0x00002ffa11157810 */ /* 0x000fe40007ffe0ff */
[----:B------:R-:W3:Y:S04]  /*0670*/  LDG.E.64 R8, desc[UR6][R4.64+0x10] ;  /* 0x0000100604087981 */ /* 0x000ee8000c1e1b00 */
[----:B------:R-:W3:Y:S01]  /*0680*/  LDG.E.64 R22, desc[UR6][R22.64] ;  /* 0x0000000616167981 */ /* 0x000ee2000c1e1b00 */
[----:B------:R-:W-:Y:S01]  /*0690*/  IMAD.WIDE.U32 R20, R21, 0x8, R2 ;  /* 0x0000000815147825 */ /* 0x000fe200078e0002 */
[----:B------:R-:W-:-:S02]  /*06a0*/  IADD3 R11, PT, PT, R17, 0x3ff8, RZ ;  /* 0x00003ff8110b7810 */ /* 0x000fc40007ffe0ff */
[----:B------:R-:W4:Y:S04]  /*06b0*/  LDG.E.64 R18, desc[UR6][R4.64+0x18] ;  /* 0x0000180604127981 */ /* 0x000f28000c1e1b00 */
[----:B------:R-:W4:Y:S01]  /*06c0*/  LDG.E.64 R20, desc[UR6][R20.64] ;  /* 0x0000000614147981 */ /* 0x000f22000c1e1b00 */
[----:B------:R-:W-:-:S03]  /*06d0*/  IMAD.WIDE.U32 R10, R11, 0x8, R2 ;  /* 0x000000080b0a7825 */ /* 0x000fc600078e0002 */
[----:B------:R-:W5:Y:S04]  /*06e0*/  LDG.E.64 R12, desc[UR6][R4.64+0x20] ;  /* 0x00002006040c7981 */ /* 0x000f68000c1e1b00 */
[----:B------:R-:W5:Y:S01]  /*06f0*/  LDG.E.64 R10, desc[UR6][R10.64] ;  /* 0x000000060a0a7981 */ /* 0x000f62000c1e1b00 */
[----:B--2---:R-:W-:Y:S01]  /*0700*/  DFMA R24, R24, R26, R6 ;  /* 0x0000001a1818722b */ /* 0x004fe20000000006 */
[----:B------:R-:W-:Y:S02]  /*0710*/  IADD3 R27, PT, PT, R17, 0x4ff6, RZ ;  /* 0x00004ff6111b7810 */ /* 0x000fe40007ffe0ff */
[----:B------:R-:W2:Y:S03]  /*0720*/  LDG.E.64 R6, desc[UR6][R4.64+0x28] ;  /* 0x0000280604067981 */ /* 0x000ea6000c1e1b00 */
[----:B------:R-:W-:-:S02]  /*0730*/  IMAD.WIDE.U32 R26, R27, 0x8, R2 ;  /* 0x000000081b1a7825 */ /* 0x000fc400078e0002 */
[----:B---3--:R-:W-:Y:S01]  /*0740*/  DFMA R24, R8, R22, R24 ;  /* 0x000000160818722b */ /* 0x008fe20000000018 */
[----:B------:R-:W-:Y:S02]  /*0750*/  IADD3 R23, PT, PT, R17, 0x5ff4, RZ ;  /* 0x00005ff411177810 */ /* 0x000fe40007ffe0ff */
[----:B------:R0:W2:Y:S03]  /*0760*/  LDG.E.64 R8, desc[UR6][R26.64] ;  /* 0x000000061a087981 */ /* 0x0000a6000c1e1b00 */
[--C-:B------:R-:W-:Y:S02]  /*0770*/  IMAD.WIDE.U32 R22, R23, 0x8, R2.reuse ;  /* 0x0000000817167825 */ /* 0x100fe400078e0002 */
[----:B----4-:R-:W-:Y:S01]  /*0780*/  DFMA R24, R18, R20, R24 ;  /* 0x000000141218722b */ /* 0x010fe20000000018 */
[----:B------:R-:W-:Y:S01]  /*0790*/  IADD3 R19, PT, PT, R17, 0x6ff2, RZ ;  /* 0x00006ff211137810 */ /* 0x000fe20007ffe0ff */
[----:B------:R-:W3:Y:S04]  /*07a0*/  LDG.E.64 R20, desc[UR6][R4.64+0x30] ;  /* 0x0000300604147981 */ /* 0x000ee8000c1e1b00 */
[----:B------:R-:W3:Y:S01]  /*07b0*/  LDG.E.64 R22, desc[UR6][R22.64] ;  /* 0x0000000616167981 */ /* 0x000ee2000c1e1b00 */
[--C-:B------:R-:W-:Y:S01]  /*07c0*/  IMAD.WIDE.U32 R18, R19, 0x8, R2.reuse ;  /* 0x0000000813127825 */ /* 0x100fe200078e0002 */
[----:B-----5:R-:W-:Y:S01]  /*07d0*/  DFMA R24, R12, R10, R24 ;  /* 0x0000000a0c18722b */ /* 0x020fe20000000018 */
[----:B------:R-:W-:Y:S01]  /*07e0*/  IADD3 R11, PT, PT, R17, 0x7ff0, RZ ;  /* 0x00007ff0110b7810 */ /* 0x000fe20007ffe0ff */
[----:B------:R-:W4:Y:S04]  /*07f0*/  LDG.E.64 R12, desc[UR6][R4.64+0x38] ;  /* 0x00003806040c7981 */ /* 0x000f28000c1e1b00 */
[----:B------:R-:W4:Y:S01]  /*0800*/  LDG.E.64 R18, desc[UR6][R18.64] ;  /* 0x0000000612127981 */ /* 0x000f22000c1e1b00 */
[----:B0-----:R-:W-:-:S03]  /*0810*/  IMAD.WIDE.U32 R26, R11, 0x8, R2 ;  /* 0x000000080b1a7825 */ /* 0x001fc600078e0002 */
[----:B------:R-:W5:Y:S04]  /*0820*/  LDG.E.64 R10, desc[UR6][R4.64+0x40] ;  /* 0x00004006040a7981 */ /* 0x000f68000c1e1b00 */
[----:B------:R-:W5:Y:S01]  /*0830*/  LDG.E.64 R26, desc[UR6][R26.64] ;  /* 0x000000061a1a7981 */ /* 0x000f62000c1e1b00 */
[----:B--2---:R-:W-:Y:S01]  /*0840*/  DFMA R6, R6, R8, R24 ;  /* 0x000000080606722b */ /* 0x004fe20000000018 */
[----:B------:R-:W-:-:S05]  /*0850*/  IADD3 R9, PT, PT, R17, 0x8fee, RZ ;  /* 0x00008fee11097810 */ /* 0x000fca0007ffe0ff */
[--C-:B------:R-:W-:Y:S01]  /*0860*/  IMAD.WIDE.U32 R8, R9, 0x8, R2.reuse ;  /* 0x0000000809087825 */ /* 0x100fe200078e0002 */
[----:B------:R-:W-:Y:S01]  /*0870*/  IADD3 R25, PT, PT, R17, 0x9fec, RZ ;  /* 0x00009fec11197810 */ /* 0x000fe20007ffe0ff */
[----:B---3--:R-:W-:Y:S02]  /*0880*/  DFMA R20, R20, R22, R6 ;  /* 0x000000161414722b */ /* 0x008fe40000000006 */
[----:B------:R-:W2:Y:S02]  /*0890*/  LDG.E.64 R6, desc[UR6][R4.64+0x48] ;  /* 0x0000480604067981 */ /* 0x000ea4000c1e1b00 */
[----:B------:R-:W-:Y:S02]  /*08a0*/  IMAD.WIDE.U32 R24, R25, 0x8, R2 ;  /* 0x0000000819187825 */ /* 0x000fe400078e0002 */
[----:B------:R-:W2:Y:S02]  /*08b0*/  LDG.E.64 R8, desc[UR6][R8.64] ;  /* 0x0000000608087981 */ /* 0x000ea4000c1e1b00 */
[----:B----4-:R-:W-:-:S02]  /*08c0*/  DFMA R18, R12, R18, R20 ;  /* 0x000000120c12722b */ /* 0x010fc40000000014 */
[----:B------:R-:W3:Y:S01]  /*08d0*/  LDG.E.64 R22, desc[UR6][R4.64+0x50] ;  /* 0x0000500604167981 */ /* 0x000ee2000c1e1b00 */
[----:B------:R-:W-:-:S03]  /*08e0*/  IADD3 R21, PT, PT, R17, 0xafea, RZ ;  /* 0x0000afea11157810 */ /* 0x000fc60007ffe0ff */
[----:B------:R-:W3:Y:S02]  /*08f0*/  LDG.E.64 R24, desc[UR6][R24.64] ;  /* 0x0000000618187981 */ /* 0x000ee4000c1e1b00 */
[--C-:B------:R-:W-:Y:S01]  /*0900*/  IMAD.WIDE.U32 R20, R21, 0x8, R2.reuse ;  /* 0x0000000815147825 */ /* 0x100fe200078e0002 */
[----:B------:R-:W-:Y:S01]  /*0910*/  IADD3 R13, PT, PT, R17, 0xbfe8, RZ ;  /* 0x0000bfe8110d7810 */ /* 0x000fe20007ffe0ff */
[----:B-----5:R-:W-:Y:S01]  /*0920*/  DFMA R26, R10, R26, R18 ;  /* 0x0000001a0a1a722b */ /* 0x020fe20000000012 */
[----:B------:R-:W4:Y:S04]  /*0930*/  LDG.E.64 R18, desc[UR6][R4.64+0x58] ;  /* 0x0000580604127981 */ /* 0x000f28000c1e1b00 */
[----:B------:R-:W4:Y:S01]  /*0940*/  LDG.E.64 R20, desc[UR6][R20.64] ;  /* 0x0000000614147981 */ /* 0x000f22000c1e1b00 */
[----:B------:R-:W-:-:S03]  /*0950*/  IMAD.WIDE.U32 R10, R13, 0x8, R2 ;  /* 0x000000080d0a7825 */ /* 0x000fc600078e0002 */
[----:B------:R-:W5:Y:S04]  /*0960*/  LDG.E.64 R12, desc[UR6][R4.64+0x60] ;  /* 0x00006006040c7981 */ /* 0x000f68000c1e1b00 */
[----:B------:R-:W5:Y:S01]  /*0970*/  LDG.E.64 R10, desc[UR6][R10.64] ;  /* 0x000000060a0a7981 */ /* 0x000f62000c1e1b00 */
[----:B--2---:R-:W-:Y:S01]  /*0980*/  DFMA R6, R6, R8, R26 ;  /* 0x000000080606722b */ /* 0x004fe2000000001a */
[----:B------:R-:W-:-:S05]  /*0990*/  IADD3 R9, PT, PT, R17, 0xcfe6, RZ ;  /* 0x0000cfe611097810 */ /* 0x000fca0007ffe0ff */
[--C-:B------:R-:W-:Y:S02]  /*09a0*/  IMAD.WIDE.U32 R8, R9, 0x8, R2.reuse ;  /* 0x0000000809087825 */ /* 0x100fe400078e0002 */
[----:B---3--:R-:W-:Y:S01]  /*09b0*/  DFMA R22, R22, R24, R6 ;  /* 0x000000181616722b */ /* 0x008fe20000000006 */
[----:B------:R-:W-:Y:S01]  /*09c0*/  IADD3 R25, PT, PT, R17, 0xdfe4, RZ ;  /* 0x0000dfe411197810 */ /* 0x000fe20007ffe0ff */
[----:B------:R-:W2:Y:S04]  /*09d0*/  LDG.E.64 R6, desc[UR6][R4.64+0x68] ;  /* 0x0000680604067981 */ /* 0x000ea8000c1e1b00 */
[----:B------:R-:W2:Y:S01]  /*09e0*/  LDG.E.64 R8, desc[UR6][R8.64] ;  /* 0x0000000608087981 */ /* 0x000ea2000c1e1b00 */
[--C-:B------:R-:W-:Y:S01]  /*09f0*/  IMAD.WIDE.U32 R24, R25, 0x8, R2.reuse ;  /* 0x0000000819187825 */ /* 0x100fe200078e0002 */
        /* <DEDUP_REMOVED lines=9> */
[----:B------:R-:W-:-:S03]  /*0a90*/  IMAD.WIDE.U32 R10, R11, 0x8, R2 ;  /* 0x000000080b0a7825 */ /* 0x000fc600078e0002 */
[----:B------:R-:W5:Y:S04]  /*0aa0*/  LDG.E.64 R12, desc[UR6][R4.64+0x80] ;  /* 0x00008006040c7981 */ /* 0x000f68000c1e1b00 */
[----:B------:R-:W5:Y:S01]  /*0ab0*/  LDG.E.64 R10, desc[UR6][R10.64] ;  /* 0x000000060a0a7981 */ /* 0x000f62000c1e1b00 */
[----:B------:R-:W-:-:S05]  /*0ac0*/  IADD3 R29, PT, PT, R17, 0x12fda, RZ ;  /* 0x00012fda111d7810 */ /* 0x000fca0007ffe0ff */
[----:B------:R-:W-:Y:S01]  /*0ad0*/  IMAD.WIDE.U32 R28, R29, 0x8, R2 ;  /* 0x000000081d1c7825 */ /* 0x000fe200078e0002 */
[----:B--2---:R-:W-:Y:S01]  /*0ae0*/  DFMA R6, R6, R8, R26 ;  /* 0x000000080606722b */ /* 0x004fe2000000001a */
[----:B------:R-:W-:-:S05]  /*0af0*/  IADD3 R9, PT, PT, R17, 0x10fde, RZ ;  /* 0x00010fde11097810 */ /* 0x000fca0007ffe0ff */
[--C-:B------:R-:W-:Y:S02]  /*0b00*/  IMAD.WIDE.U32 R8, R9, 0x8, R2.reuse ;  /* 0x0000000809087825 */ /* 0x100fe400078e0002 */
[----:B---3--:R-:W-:Y:S01]  /*0b10*/  DFMA R22, R22, R24, R6 ;  /* 0x000000181616722b */ /* 0x008fe20000000006 */
[----:B------:R-:W-:Y:S01]  /*0b20*/  IADD3 R25, PT, PT, R17, 0x11fdc, RZ ;  /* 0x00011fdc11197810 */ /* 0x000fe20007ffe0ff */
[----:B------:R-:W2:Y:S04]  /*0b30*/  LDG.E.64 R6, desc[UR6][R4.64+0x88] ;  /* 0x0000880604067981 */ /* 0x000ea8000c1e1b00 */
[----:B------:R-:W2:Y:S01]  /*0b40*/  LDG.E.64 R8, desc[UR6][R8.64] ;  /* 0x0000000608087981 */ /* 0x000ea2000c1e1b00 */
[----:B------:R-:W-:Y:S01]  /*0b50*/  IMAD.WIDE.U32 R24, R25, 0x8, R2 ;  /* 0x0000000819187825 */ /* 0x000fe200078e0002 */
[----:B----4-:R-:W-:-:S02]  /*0b60*/  DFMA R20, R18, R20, R22 ;  /* 0x000000141214722b */ /* 0x010fc40000000016 */
[----:B------:R-:W3:Y:S04]  /*0b70*/  LDG.E.64 R22, desc[UR6][R4.64+0x90] ;  /* 0x0000900604167981 */ /* 0x000ee8000c1e1b00 */
[----:B------:R-:W3:Y:S01]  /*0b80*/  LDG.E.64 R24, desc[UR6][R24.64] ;  /* 0x0000000618187981 */ /* 0x000ee2000c1e1b00 */
[----:B------:R-:W-:Y:S01]  /*0b90*/  IADD3 R19, PT, PT, R17, 0x13fd8, RZ ;  /* 0x00013fd811137810 */ /* 0x000fe20007ffe0ff */
[----:B-----5:R-:W-:Y:S02]  /*0ba0*/  DFMA R26, R12, R10, R20 ;  /* 0x0000000a0c1a722b */ /* 0x020fe40000000014 */
[----:B------:R-:W4:Y:S04]  /*0bb0*/  LDG.E.64 R10, desc[UR6][R4.64+0x98] ;  /* 0x00009806040a7981 */ /* 0x000f28000c1e1b00 */
[----:B------:R0:W4:Y:S01]  /*0bc0*/  LDG.E.64 R12, desc[UR6][R28.64] ;  /* 0x000000061c0c7981 */ /* 0x000122000c1e1b00 */
        /* <DEDUP_REMOVED lines=10> */
[--C-:B0-----:R-:W-:Y:S01]  /*0c70*/  IMAD.WIDE.U32 R28, R25, 0x8, R2.reuse ;  /* 0x00000008191c7825 */ /* 0x101fe200078e0002 */
[----:B----4-:R-:W-:Y:S01]  /*0c80*/  DFMA R22, R10, R12, R22 ;  /* 0x0000000c0a16722b */ /* 0x010fe20000000016 */
[----:B------:R-:W-:Y:S01]  /*0c90*/  IADD3 R25, PT, PT, R17, 0x16fd2, RZ ;  /* 0x00016fd211197810 */ /* 0x000fe20007ffe0ff */
[----:B------:R-:W3:Y:S04]  /*0ca0*/  LDG.E.64 R10, desc[UR6][R4.64+0xb0] ;  /* 0x0000b006040a7981 */ /* 0x000ee8000c1e1b00 */
[----:B------:R0:W3:Y:S01]  /*0cb0*/  LDG.E.64 R12, desc[UR6][R28.64] ;  /* 0x000000061c0c7981 */ /* 0x0000e2000c1e1b00 */
        /* <DEDUP_REMOVED lines=8> */
[C---:B0-----:R-:W-:Y:S01]  /*0d40*/  IADD3 R29, PT, PT, R17.reuse, 0x1bfc8, RZ ;  /* 0x0001bfc8111d7810 */ /* 0x041fe20007ffe0ff */
        /* <DEDUP_REMOVED lines=12> */
[----:B------:R-:W-:Y:S01]  /*0e10*/  IMAD.WIDE.U32 R24, R25, 0x8, R2 ;  /* 0x0000000819187825 */ /* 0x000fe200078e0002 */
[----:B-----5:R-:W-:-:S02]  /*0e20*/  DFMA R26, R18, R20, R22 ;  /* 0x00000014121a722b */ /* 0x020fc40000000016 */
[----:B------:R-:W4:Y:S01]  /*0e30*/  LDG.E.64 R22, desc[UR6][R4.64+0xd8] ;  /* 0x0000d80604167981 */ /* 0x000f22000c1e1b00 */
[----:B------:R-:W-:-:S03]  /*0e40*/  IMAD.WIDE.U32 R18, R29, 0x8, R2 ;  /* 0x000000081d127825 */ /* 0x000fc600078e0002 */
[----:B------:R-:W4:Y:S04]  /*0e50*/  LDG.E.64 R24, desc[UR6][R24.64] ;  /* 0x0000000618187981 */ /* 0x000f28000c1e1b00 */
        /* <DEDUP_REMOVED lines=14> */
[----:B------:R-:W3:Y:S02]  /*0f40*/  LDG.E.64 R10, desc[UR6][R10.64] ;  /* 0x000000060a0a7981 */ /* 0x000ee4000c1e1b00 */
[----:B-----5:R-:W-:Y:S01]  /*0f50*/  DFMA R26, R20, R18, R22 ;  /* 0x00000012141a722b */ /* 0x020fe20000000016 */
[----:B------:R-:W-:Y:S01]  /*0f60*/  IADD3 R21, PT, PT, R17, 0x1ffc0, RZ ;  /* 0x0001ffc011157810 */ /* 0x000fe20007ffe0ff */
        /* <DEDUP_REMOVED lines=10> */
[----:B------:R-:W-:Y:S01]  /*1010*/  IADD3 R13, PT, PT, R17, 0x21fbc, RZ ;  /* 0x00021fbc110d7810 */ /* 0x000fe20007ffe0ff */
[----:B------:R-:W3:Y:S04]  /*1020*/  LDG.E.64 R8, desc[UR6][R4.64+0x108] ;  /* 0x0001080604087981 */ /* 0x000ee8000c1e1b00 */
[----:B------:R-:W3:Y:S01]  /*1030*/  LDG.E.64 R6, desc[UR6][R6.64] ;  /* 0x0000000606067981 */ /* 0x000ee2000c1e1b00 */
[--C-:B------:R-:W-:Y:S01]  /*1040*/  IMAD.WIDE.U32 R12, R13, 0x8, R2.reuse ;  /* 0x000000080d0c7825 */ /* 0x100fe200078e0002 */
[----:B----4-:R-:W-:Y:S01]  /*1050*/  DFMA R10, R24, R18, R10 ;  /* 0x00000012180a722b */ /* 0x010fe2000000000a */
[----:B------:R-:W-:Y:S01]  /*1060*/  IADD3 R25, PT, PT, R17, 0x22fba, RZ ;  /* 0x00022fba11197810 */ /* 0x000fe20007ffe0ff */
[----:B------:R-:W4:Y:S04]  /*1070*/  LDG.E.64 R18, desc[UR6][R4.64+0x110] ;  /* 0x0001100604127981 */ /* 0x000f28000c1e1b00 */
[----:B------:R-:W4:Y:S01]  /*1080*/  LDG.E.64 R12, desc[UR6][R12.64] ;  /* 0x000000060c0c7981 */ /* 0x000f22000c1e1b00 */
[--C-:B------:R-:W-:Y:S01]  /*1090*/  IMAD.WIDE.U32 R24, R25, 0x8, R2.reuse ;  /* 0x0000000819187825 */ /* 0x100fe200078e0002 */
[----:B------:R-:W-:Y:S01]  /*10a0*/  IADD3 R17, PT, PT, R17, 0x23fb8, RZ ;  /* 0x00023fb811117810 */ /* 0x000fe20007ffe0ff */
[----:B-----5:R-:W-:Y:S01]  /*10b0*/  DFMA R10, R22, R20, R10 ;  /* 0x00000014160a722b */ /* 0x020fe2000000000a */
[----:B------:R-:W5:Y:S03]  /*10c0*/  LDG.E.64 R20, desc[UR6][R4.64+0x118] ;  /* 0x0001180604147981 */ /* 0x000f66000c1e1b00 */
[----:B------:R-:W-:Y:S01]  /*10d0*/  IMAD.WIDE.U32 R22, R17, 0x8, R2 ;  /* 0x0000000811167825 */ /* 0x000fe200078e0002 */
[----:B------:R-:W5:Y:S05]  /*10e0*/  LDG.E.64 R24, desc[UR6][R24.64] ;  /* 0x0000000618187981 */ /* 0x000f6a000c1e1b00 */
[----:B------:R-:W2:Y:S01]  /*10f0*/  LDG.E.64 R22, desc[UR6][R22.64] ;  /* 0x0000000616167981 */ /* 0x000ea2000c1e1b00 */
[----:B------:R-:W-:-:S04]  /*1100*/  UIADD3 UR4, UPT, UPT, UR4, 0x23fb8, URZ ;  /* 0x00023fb804047890 */ /* 0x000fc8000fffe0ff */
[----:B------:R-:W-:Y:S01]  /*1110*/  UISETP.NE.AND UP0, UPT, UR4, 0x3fd804, UPT ;  /* 0x003fd8040400788c */ /* 0x000fe2000bf05270 */
[----:B---3--:R-:W-:-:S08]  /*1120*/  DFMA R6, R8, R6, R10 ;  /* 0x000000060806722b */ /* 0x008fd0000000000a */
[----:B----4-:R-:W-:Y:S01]  /*1130*/  DFMA R6, R18, R12, R6 ;  /* 0x0000000c1206722b */ /* 0x010fe20000000006 */
[----:B------:R-:W-:-:S07]  /*1140*/  IADD3 R8, P0, PT, R4, 0x120, RZ ;  /* 0x0000012004087810 */ /* 0x000fce0007f1e0ff */
[----:B-----5:R-:W-:Y:S01]  /*1150*/  DFMA R6, R20, R24, R6 ;  /* 0x000000181406722b */ /* 0x020fe20000000006 */
[----:B------:R-:W-:-:S07]  /*1160*/  IADD3.X R9, PT, PT, RZ, R5, RZ, P0, !PT ;  /* 0x00000005ff097210 */ /* 0x000fce00007fe4ff */
[----:B--2---:R-:W-:Y:S01]  /*1170*/  DFMA R6, R26, R22, R6 ;  /* 0x000000161a06722b */ /* 0x004fe20000000006 */
[----:B------:R-:W-:Y:S10]  /*1180*/  BRA.U UP0, `(.L_x_0) ;  /* 0xfffffff500147547 */ /* 0x000ff4000b83ffff */
[----:B------:R-:W0:Y:S01]  /*1190*/  LDC.64 R2, c[0x0][0x390] ;  /* 0x0000e400ff027b82 */ /* 0x000e220000000a00 */
[----:B------:R-:W-:-:S04]  /*11a0*/  IMAD R15, R0, 0xffe, R15 ;  /* 0x00000ffe000f7824 */ /* 0x000fc800078e020f */
[----:B0-----:R-:W-:-:S05]  /*11b0*/  IMAD.WIDE.U32 R2, R15, 0x8, R2 ;  /* 0x000000080f027825 */ /* 0x001fca00078e0002 */
[----:B------:R-:W-:Y:S01]  /*11c0*/  STG.E.64 desc[UR6][R2.64], R6 ;  /* 0x0000000602007986 */ /* 0x000fe2000c101b06 */
[----:B------:R-:W-:Y:S05]  /*11d0*/  EXIT ;  /* 0x000000000000794d */ /* 0x000fea0003800000 */
.L_x_1:
[----:B------:R-:W-:-:S00]  /*11e0*/  BRA `(.L_x_1) ;  /* 0xfffffffc00fc7947 */ /* 0x000fc0000383ffff */
[----:B------:R-:W-:-:S00]  /*11f0*/  NOP ;  /* 0x0000000000007918 */ /* 0x000fc00000000000 */
        /* <DEDUP_REMOVED lines=8> */
.L_x_2:


//--------------------- .nv.shared.reserved.0     --------------------------
	.section	.nv.shared.reserved.0,"aw",@nobits
	.weak		__nv_reservedSMEM_offset_0_alias
	.size		__nv_reservedSMEM_offset_0_alias, 0, 64
	.other		__nv_reservedSMEM_offset_0_alias,@"STO_CUDA_RESERVED_SHARED STV_DEFAULT"
__nv_reservedSMEM_offset_0_alias:
	.zero		0
	.zero		64


//--------------------- .nv.constant0._Z12gpuVectorAddPdS_S_ --------------------------
	.section	.nv.constant0._Z12gpuVectorAddPdS_S_,"a",@progbits
	.sectionflags	@""
	.align	4
.nv.constant0._Z12gpuVectorAddPdS_S_:
	.zero		920


//--------------------- SYMBOLS --------------------------

	.type		.nv.reservedSmem.offset0,@object
	.size		.nv.reservedSmem.offset0,0x4
